	.headerflags	@"EF_CUDA_TEXMODE_UNIFIED EF_CUDA_64BIT_ADDRESS EF_CUDA_ACCELERATORS EF_CUDA_SM90 EF_CUDA_VIRTUAL_SM(EF_CUDA_SM90)"
	.elftype	@"ET_EXEC"


//--------------------- .nv.info                  --------------------------
	.section	.nv.info,"",@"SHT_CUDA_INFO"
	.align	4


	//----- nvinfo : EIATTR_REGCOUNT
	.align		4
        /*0000*/ 	.byte	0x04, 0x2f
        /*0002*/ 	.short	(.L_1 - .L_0)
	.align		4
.L_0:
        /*0004*/ 	.word	index@(triton_per_fused_mean_25)
        /*0008*/ 	.word	0x00000012


	//----- nvinfo : EIATTR_MIN_STACK_SIZE
	.align		4
.L_1:
        /*000c*/ 	.byte	0x04, 0x12
        /*000e*/ 	.short	(.L_3 - .L_2)
	.align		4
.L_2:
        /*0010*/ 	.word	index@(triton_per_fused_mean_25)
        /*0014*/ 	.word	0x00000000


	//----- nvinfo : EIATTR_FRAME_SIZE
	.align		4
.L_3:
        /*0018*/ 	.byte	0x04, 0x11
        /*001a*/ 	.short	(.L_5 - .L_4)
	.align		4
.L_4:
        /*001c*/ 	.word	index@(triton_per_fused_mean_25)
        /*0020*/ 	.word	0x00000000


	//----- nvinfo : EIATTR_MIN_STACK_SIZE
	.align		4
.L_5:
        /*0024*/ 	.byte	0x04, 0x12
        /*0026*/ 	.short	(.L_7 - .L_6)
	.align		4
.L_6:
        /*0028*/ 	.word	index@(triton_per_fused_mean_25)
        /*002c*/ 	.word	0x00000000
.L_7:


//--------------------- .nv.info.triton_per_fused_mean_25 --------------------------
	.section	.nv.info.triton_per_fused_mean_25,"",@"SHT_CUDA_INFO"
	.sectionflags	@""
	.align	4


	//----- nvinfo : EIATTR_CUDA_API_VERSION
	.align		4
        /*0000*/ 	.byte	0x04, 0x37
        /*0002*/ 	.short	(.L_9 - .L_8)
.L_8:
        /*0004*/ 	.word	0x0000007c


	//----- nvinfo : EIATTR_KPARAM_INFO
	.align		4
.L_9:
        /*0008*/ 	.byte	0x04, 0x17
        /*000a*/ 	.short	(.L_11 - .L_10)
.L_10:
        /*000c*/ 	.word	0x00000000
        /*0010*/ 	.short	0x0003
        /*0012*/ 	.short	0x0014
        /*0014*/ 	.byte	0x00, 0xf0, 0x11, 0x00


	//----- nvinfo : EIATTR_KPARAM_INFO
	.align		4
.L_11:
        /*0018*/ 	.byte	0x04, 0x17
        /*001a*/ 	.short	(.L_13 - .L_12)
.L_12:
        /*001c*/ 	.word	0x00000000
        /*0020*/ 	.short	0x0002
        /*0022*/ 	.short	0x0010
        /*0024*/ 	.byte	0x00, 0xf0, 0x11, 0x00


	//----- nvinfo : EIATTR_KPARAM_INFO
	.align		4
.L_13:
        /*0028*/ 	.byte	0x04, 0x17
        /*002a*/ 	.short	(.L_15 - .L_14)
.L_14:
        /*002c*/ 	.word	0x00000000
        /*0030*/ 	.short	0x0001
        /*0032*/ 	.short	0x0008
        /*0034*/ 	.byte	0x00, 0xf4, 0x21, 0x00


	//----- nvinfo : EIATTR_KPARAM_INFO
	.align		4
.L_15:
        /*0038*/ 	.byte	0x04, 0x17
        /*003a*/ 	.short	(.L_17 - .L_16)
.L_16:
        /*003c*/ 	.word	0x00000000
        /*0040*/ 	.short	0x0000
        /*0042*/ 	.short	0x0000
        /*0044*/ 	.byte	0x00, 0xf4, 0x21, 0x00


	//----- nvinfo : EIATTR_SPARSE_MMA_MASK
	.align		4
.L_17:
        /*0048*/ 	.byte	0x03, 0x50
        /*004a*/ 	.short	0x0000


	//----- nvinfo : EIATTR_MAXREG_COUNT
	.align		4
        /*004c*/ 	.byte	0x03, 0x1b
        /*004e*/ 	.short	0x00ff


	//----- nvinfo : EIATTR_COOP_GROUP_MASK_REGIDS
	.align		4
        /*0050*/ 	.byte	0x04, 0x29
        /*0052*/ 	.short	(.L_19 - .L_18)


	//   ....[0]....
.L_18:
        /*0054*/ 	.word	0xffffffff


	//   ....[1]....
        /*0058*/ 	.word	0xffffffff


	//   ....[2]....
        /*005c*/ 	.word	0xffffffff


	//   ....[3]....
        /*0060*/ 	.word	0xffffffff


	//   ....[4]....
        /*0064*/ 	.word	0xffffffff


	//   ....[5]....
        /*0068*/ 	.word	0xffffffff


	//   ....[6]....
        /*006c*/ 	.word	0xffffffff


	//----- nvinfo : EIATTR_COOP_GROUP_INSTR_OFFSETS
	.align		4
.L_19:
        /*0070*/ 	.byte	0x04, 0x28
        /*0072*/ 	.short	(.L_21 - .L_20)


	//   ....[0]....
.L_20:
        /*0074*/ 	.word	0x00000190


	//   ....[1]....
        /*0078*/ 	.word	0x000001a0


	//   ....[2]....
        /*007c*/ 	.word	0x000001f0


	//   ....[3]....
        /*0080*/ 	.word	0x00000220


	//   ....[4]....
        /*0084*/ 	.word	0x00000270


	//   ....[5]....
        /*0088*/ 	.word	0x00000280


	//   ....[6]....
        /*008c*/ 	.word	0x00000350


	//----- nvinfo : EIATTR_EXIT_INSTR_OFFSETS
	.align		4
.L_21:
        /*0090*/ 	.byte	0x04, 0x1c
        /*0092*/ 	.short	(.L_23 - .L_22)


	//   ....[0]....
.L_22:
        /*0094*/ 	.word	0x00000430


	//   ....[1]....
        /*0098*/ 	.word	0x000004f0


	//----- nvinfo : EIATTR_REQNTID
	.align		4
.L_23:
        /*009c*/ 	.byte	0x04, 0x10
        /*009e*/ 	.short	(.L_25 - .L_24)
.L_24:
        /*00a0*/ 	.word	0x00000040
        /*00a4*/ 	.word	0x00000001
        /*00a8*/ 	.word	0x00000001


	//----- nvinfo : EIATTR_CBANK_PARAM_SIZE
	.align		4
.L_25:
        /*00ac*/ 	.byte	0x03, 0x19
        /*00ae*/ 	.short	0x0018


	//----- nvinfo : EIATTR_PARAM_CBANK
	.align		4
        /*00b0*/ 	.byte	0x04, 0x0a
        /*00b2*/ 	.short	(.L_27 - .L_26)
	.align		4
.L_26:
        /*00b4*/ 	.word	index@(.nv.constant0.triton_per_fused_mean_25)
        /*00b8*/ 	.short	0x0210
        /*00ba*/ 	.short	0x0018


	//----- nvinfo : EIATTR_SW_WAR
	.align		4
.L_27:
        /*00bc*/ 	.byte	0x04, 0x36
        /*00be*/ 	.short	(.L_29 - .L_28)
.L_28:
        /*00c0*/ 	.word	0x00000008
.L_29:


//--------------------- .nv.callgraph             --------------------------
	.section	.nv.callgraph,"",@"SHT_CUDA_CALLGRAPH"
	.align	4
	.sectionentsize	8
	.align		4
        /*0000*/ 	.word	0x00000000
	.align		4
        /*0004*/ 	.word	0xffffffff
	.align		4
        /*0008*/ 	.word	0x00000000
	.align		4
        /*000c*/ 	.word	0xfffffffe
	.align		4
        /*0010*/ 	.word	0x00000000
	.align		4
        /*0014*/ 	.word	0xfffffffd
	.align		4
        /*0018*/ 	.word	0x00000000
	.align		4
        /*001c*/ 	.word	0xfffffffc


//--------------------- .text.triton_per_fused_mean_25 --------------------------
	.section	.text.triton_per_fused_mean_25,"ax",@progbits
	.sectionflags	@"SHF_BARRIERS=1"
	.align	128
        .global         triton_per_fused_mean_25
        .type           triton_per_fused_mean_25,@function
        .size           triton_per_fused_mean_25,(.L_x_1 - triton_per_fused_mean_25)
        .other          triton_per_fused_mean_25,@"STO_CUDA_ENTRY STV_DEFAULT"
triton_per_fused_mean_25:
.text.triton_per_fused_mean_25:
[----:B------:R-:W0:Y:S02]  /*0000*/  LDC R1, c[0x0][0x28] ;  /* 0x00000a00ff017b82 */ /* 0x000e240000000800 */
[----:B------:R-:W1:Y:S01]  /*0010*/  S2R R0, SR_TID.X ;  /* 0x0000000000007919 */ /* 0x000e620000002100 */
[----:B------:R-:W-:Y:S01]  /*0020*/  ULDC.64 UR6, c[0x0][0x208] ;  /* 0x0000820000067ab9 */ /* 0x000fe20000000a00 */
[----:B------:R-:W2:Y:S01]  /*0030*/  S2R R2, SR_CTAID.X ;  /* 0x0000000000027919 */ /* 0x000ea20000002500 */
[C---:B-1----:R-:W-:Y:S02]  /*0040*/  IMAD.SHL.U32 R8, R0.reuse, 0x2, RZ ;  /* 0x0000000200087824 */ /* 0x042fe400078e00ff */
[----:B------:R-:W-:Y:S02]  /*0050*/  IMAD.SHL.U32 R10, R0, 0x100, RZ ;  /* 0x00000100000a7824 */ /* 0x000fe400078e00ff */
[----:B--2---:R-:W-:Y:S01]  /*0060*/  IMAD.SHL.U32 R5, R2, 0x8, RZ ;  /* 0x0000000802057824 */ /* 0x004fe200078e00ff */
[----:B------:R-:W-:Y:S02]  /*0070*/  SHF.R.S32.HI R4, RZ, 0x1c, R2 ;  /* 0x0000001cff047819 */ /* 0x000fe40000011402 */
[----:B------:R-:W-:Y:S01]  /*0080*/  LOP3.LUT R8, R8, 0x6, RZ, 0xc0, !PT ;  /* 0x0000000608087812 */ /* 0x000fe200078ec0ff */
[----:B------:R-:W1:Y:S01]  /*0090*/  LDC.64 R2, c[0x0][0x210] ;  /* 0x00008400ff027b82 */ /* 0x000e620000000a00 */
[----:B------:R-:W-:-:S02]  /*00a0*/  SGXT R4, R4, 0x1 ;  /* 0x000000010404781a */ /* 0x000fc40000000200 */
[----:B------:R-:W-:Y:S02]  /*00b0*/  LOP3.LUT R7, R5, R8, RZ, 0xfc, !PT ;  /* 0x0000000805077212 */ /* 0x000fe400078efcff */
[----:B------:R-:W-:Y:S02]  /*00c0*/  LOP3.LUT R11, R10, 0x3c00, RZ, 0xc0, !PT ;  /* 0x00003c000a0b7812 */ /* 0x000fe400078ec0ff */
[----:B------:R-:W-:-:S04]  /*00d0*/  LEA.HI R9, R4, R7, RZ, 0xa ;  /* 0x0000000704097211 */ /* 0x000fc800078f50ff */
[C---:B------:R-:W-:Y:S01]  /*00e0*/  LOP3.LUT R10, R9.reuse, 0xfffffc00, RZ, 0xc0, !PT ;  /* 0xfffffc00090a7812 */ /* 0x040fe200078ec0ff */
[----:B------:R-:W-:-:S03]  /*00f0*/  IMAD.SHL.U32 R9, R9, 0x10, RZ ;  /* 0x0000001009097824 */ /* 0x000fc600078e00ff */
[----:B------:R-:W-:Y:S02]  /*0100*/  IADD3 R10, R11, R7, -R10 ;  /* 0x000000070b0a7210 */ /* 0x000fe40007ffe80a */
[----:B------:R-:W-:-:S05]  /*0110*/  LOP3.LUT R9, R9, 0xffffc000, RZ, 0xc0, !PT ;  /* 0xffffc00009097812 */ /* 0x000fca00078ec0ff */
[----:B------:R-:W-:-:S04]  /*0120*/  IMAD.IADD R9, R10, 0x1, R9 ;  /* 0x000000010a097824 */ /* 0x000fc800078e0209 */
[----:B-1----:R-:W-:-:S06]  /*0130*/  IMAD.WIDE R2, R9, 0x4, R2 ;  /* 0x0000000409027825 */ /* 0x002fcc00078e0202 */
[----:B------:R-:W2:Y:S01]  /*0140*/  LDG.E.64 R2, desc[UR6][R2.64] ;  /* 0x0000000602027981 */ /* 0x000ea2000c1e1b00 */
[----:B------:R-:W1:Y:S01]  /*0150*/  S2UR UR5, SR_CgaCtaId ;  /* 0x00000000000579c3 */ /* 0x000e620000008800 */
[----:B------:R-:W-:Y:S01]  /*0160*/  UMOV UR4, 0x400 ;  /* 0x0000040000047882 */ /* 0x000fe20000000000 */
[----:B------:R-:W-:Y:S01]  /*0170*/  ISETP.GE.AND P1, PT, R0, 0x10, PT ;  /* 0x000000100000780c */ /* 0x000fe20003f26270 */
[----:B-1----:R-:W-:Y:S01]  /*0180*/  UPRMT UR4, UR5, 0x654, UR4 ;  /* 0x0000065405047896 */ /* 0x002fe20008000004 */
[----:B--2---:R-:W1:Y:S04]  /*0190*/  SHFL.BFLY PT, R7, R2, 0x10, 0x1f ;  /* 0x0e001f0002077f89 */ /* 0x004e6800000e0000 */
[----:B------:R-:W2:Y:S01]  /*01a0*/  SHFL.BFLY PT, R10, R3, 0x10, 0x1f ;  /* 0x0e001f00030a7f89 */ /* 0x000ea200000e0000 */
[----:B-1----:R-:W-:Y:S01]  /*01b0*/  FADD R7, R2, R7 ;  /* 0x0000000702077221 */ /* 0x002fe20000000000 */
[----:B------:R-:W-:Y:S01]  /*01c0*/  LOP3.LUT R2, R0, 0x1f, RZ, 0xc0, !PT ;  /* 0x0000001f00027812 */ /* 0x000fe200078ec0ff */
[----:B--2---:R-:W-:Y:S01]  /*01d0*/  FADD R11, R3, R10 ;  /* 0x0000000a030b7221 */ /* 0x004fe20000000000 */
[----:B------:R-:W-:-:S02]  /*01e0*/  SHF.R.U32.HI R3, RZ, 0x3, R0 ;  /* 0x00000003ff037819 */ /* 0x000fc40000011600 */
[----:B------:R-:W1:Y:S01]  /*01f0*/  SHFL.BFLY PT, R10, R7, 0x8, 0x1f ;  /* 0x0d001f00070a7f89 */ /* 0x000e6200000e0000 */
[----:B------:R-:W-:Y:S02]  /*0200*/  ISETP.GE.U32.AND P0, PT, R2, 0x4, PT ;  /* 0x000000040200780c */ /* 0x000fe40003f06070 */
[----:B------:R-:W-:Y:S01]  /*0210*/  LOP3.LUT R2, R3, 0x4, RZ, 0xc0, !PT ;  /* 0x0000000403027812 */ /* 0x000fe200078ec0ff */
[----:B------:R-:W2:Y:S01]  /*0220*/  SHFL.BFLY PT, R12, R11, 0x8, 0x1f ;  /* 0x0d001f000b0c7f89 */ /* 0x000ea200000e0000 */
[----:B------:R-:W-:Y:S02]  /*0230*/  IMAD.SHL.U32 R3, R8, 0x8, RZ ;  /* 0x0000000808037824 */ /* 0x000fe400078e00ff */
[----:B-1----:R-:W-:Y:S01]  /*0240*/  FADD R10, R7, R10 ;  /* 0x0000000a070a7221 */ /* 0x002fe20000000000 */
[----:B------:R-:W-:Y:S01]  /*0250*/  LEA R7, R0, UR4, 0x2 ;  /* 0x0000000400077c11 */ /* 0x000fe2000f8e10ff */
[----:B--2---:R-:W-:-:S03]  /*0260*/  FADD R12, R11, R12 ;  /* 0x0000000c0b0c7221 */ /* 0x004fc60000000000 */
[----:B------:R-:W1:Y:S04]  /*0270*/  SHFL.BFLY PT, R9, R10, 0x4, 0x1f ;  /* 0x0c801f000a097f89 */ /* 0x000e6800000e0000 */
[----:B------:R-:W2:Y:S01]  /*0280*/  SHFL.BFLY PT, R13, R12, 0x4, 0x1f ;  /* 0x0c801f000c0d7f89 */ /* 0x000ea200000e0000 */
[----:B-1----:R-:W-:Y:S01]  /*0290*/  FADD R9, R10, R9 ;  /* 0x000000090a097221 */ /* 0x002fe20000000000 */
[----:B------:R-:W-:Y:S01]  /*02a0*/  LOP3.LUT R10, R3, R2, RZ, 0xfc, !PT ;  /* 0x00000002030a7212 */ /* 0x000fe200078efcff */
[----:B--2---:R-:W-:Y:S01]  /*02b0*/  FADD R13, R12, R13 ;  /* 0x0000000d0c0d7221 */ /* 0x004fe20000000000 */
[----:B------:R-:W-:-:S03]  /*02c0*/  LOP3.LUT R12, R0, 0x1, RZ, 0xc0, !PT ;  /* 0x00000001000c7812 */ /* 0x000fc600078ec0ff */
[----:B------:R1:W-:Y:S04]  /*02d0*/  @!P0 STS [R10+UR4], R9 ;  /* 0x000000090a008988 */ /* 0x0003e80008000804 */
[----:B------:R-:W-:Y:S01]  /*02e0*/  @!P0 STS [R10+UR4+0x8], R13 ;  /* 0x0000080d0a008988 */ /* 0x000fe20008000804 */
[----:B------:R-:W-:Y:S01]  /*02f0*/  BAR.SYNC.DEFER_BLOCKING 0x0 ;  /* 0x0000000000007b1d */ /* 0x000fe20000010000 */
[----:B------:R-:W-:Y:S01]  /*0300*/  ISETP.NE.U32.AND P0, PT, R12, 0x1, PT ;  /* 0x000000010c00780c */ /* 0x000fe20003f05070 */
[----:B-1----:R-:W-:-:S03]  /*0310*/  VIADD R9, R3, UR4 ;  /* 0x0000000403097c36 */ /* 0x002fc60008000000 */
[----:B------:R-:W-:Y:S01]  /*0320*/  ISETP.LT.AND P0, PT, R0, 0x10, P0 ;  /* 0x000000100000780c */ /* 0x000fe20000701270 */
[----:B------:R-:W-:Y:S01]  /*0330*/  IMAD R9, R8, -0x4, R9 ;  /* 0xfffffffc08097824 */ /* 0x000fe200078e0209 */
[----:B------:R-:W1:Y:S04]  /*0340*/  @!P1 LDS R6, [R7] ;  /* 0x0000000007069984 */ /* 0x000e680000000800 */
[----:B-1----:R-:W1:Y:S02]  /*0350*/  SHFL.BFLY PT, R11, R6, 0x1, 0x1f ;  /* 0x0c201f00060b7f89 */ /* 0x002e6400000e0000 */
[----:B-1----:R-:W-:Y:S01]  /*0360*/  FADD R12, R6, R11 ;  /* 0x0000000b060c7221 */ /* 0x002fe20000000000 */
[----:B------:R-:W-:-:S04]  /*0370*/  SHF.R.U32.HI R11, RZ, 0x3, R0 ;  /* 0x00000003ff0b7819 */ /* 0x000fc80000011600 */
[----:B------:R-:W-:Y:S01]  /*0380*/  @P0 STS [R7], R12 ;  /* 0x0000000c07000388 */ /* 0x000fe20000000800 */
[----:B------:R-:W-:Y:S01]  /*0390*/  SGXT.U32 R11, R11, 0x2 ;  /* 0x000000020b0b781a */ /* 0x000fe20000000000 */
[----:B------:R-:W-:Y:S03]  /*03a0*/  BAR.SYNC.DEFER_BLOCKING 0x0 ;  /* 0x0000000000007b1d */ /* 0x000fe60000010000 */
[----:B------:R-:W-:Y:S02]  /*03b0*/  LOP3.LUT P0, RZ, R2, R11, RZ, 0xfc, !PT ;  /* 0x0000000b02ff7212 */ /* 0x000fe4000780fcff */
[----:B------:R-:W-:-:S04]  /*03c0*/  LOP3.LUT R2, R0, 0x7, RZ, 0xc0, !PT ;  /* 0x0000000700027812 */ /* 0x000fc800078ec0ff */
[----:B------:R-:W-:Y:S01]  /*03d0*/  LEA R6, R2, UR4, 0x2 ;  /* 0x0000000402067c11 */ /* 0x000fe2000f8e10ff */
[----:B------:R-:W-:Y:S04]  /*03e0*/  LDS R14, [R3+UR4] ;  /* 0x00000004030e7984 */ /* 0x000fe80008000800 */
[----:B------:R-:W1:Y:S01]  /*03f0*/  LDS R15, [R3+UR4+0x8] ;  /* 0x00000804030f7984 */ /* 0x000e620008000800 */
[----:B------:R-:W-:Y:S06]  /*0400*/  BAR.SYNC.DEFER_BLOCKING 0x0 ;  /* 0x0000000000007b1d */ /* 0x000fec0000010000 */
[----:B-1----:R1:W-:Y:S02]  /*0410*/  STS.64 [R9], R14 ;  /* 0x0000000e09007388 */ /* 0x0023e40000000a00 */
[----:B------:R-:W-:Y:S06]  /*0420*/  BAR.SYNC.DEFER_BLOCKING 0x0 ;  /* 0x0000000000007b1d */ /* 0x000fec0000010000 */
[----:B-1----:R-:W-:Y:S05]  /*0430*/  @P0 EXIT ;  /* 0x000000000000094d */ /* 0x002fea0003800000 */
[----:B------:R-:W0:Y:S01]  /*0440*/  LDS R6, [R6] ;  /* 0x0000000006067984 */ /* 0x000e220000000800 */
[----:B------:R-:W1:Y:S01]  /*0450*/  LDC.64 R2, c[0x0][0x218] ;  /* 0x00008600ff027b82 */ /* 0x000e620000000a00 */
[----:B------:R-:W-:-:S04]  /*0460*/  LOP3.LUT R5, R5, 0x7, R0, 0xf8, !PT ;  /* 0x0000000705057812 */ /* 0x000fc800078ef800 */
[----:B------:R-:W-:-:S04]  /*0470*/  LEA.HI R4, R4, R5, RZ, 0xa ;  /* 0x0000000504047211 */ /* 0x000fc800078f50ff */
[----:B------:R-:W-:Y:S02]  /*0480*/  LOP3.LUT R0, R4, 0xfffffc00, RZ, 0xc0, !PT ;  /* 0xfffffc0004007812 */ /* 0x000fe400078ec0ff */
[----:B------:R-:W-:-:S03]  /*0490*/  SHF.R.S32.HI R4, RZ, 0xa, R4 ;  /* 0x0000000aff047819 */ /* 0x000fc60000011404 */
[----:B------:R-:W-:-:S04]  /*04a0*/  IMAD.IADD R5, R5, 0x1, -R0 ;  /* 0x0000000105057824 */ /* 0x000fc800078e0a00 */
[----:B------:R-:W-:-:S04]  /*04b0*/  IMAD R5, R4, 0xc00, R5 ;  /* 0x00000c0004057824 */ /* 0x000fc800078e0205 */
[----:B-1----:R-:W-:-:S04]  /*04c0*/  IMAD.WIDE R2, R5, 0x4, R2 ;  /* 0x0000000405027825 */ /* 0x002fc800078e0202 */
[----:B0-----:R-:W-:-:S05]  /*04d0*/  FMUL R5, R6, 0.0625 ;  /* 0x3d80000006057820 */ /* 0x001fca0000400000 */
[----:B------:R-:W-:Y:S01]  /*04e0*/  STG.E desc[UR6][R2.64], R5 ;  /* 0x0000000502007986 */ /* 0x000fe2000c101906 */
[----:B------:R-:W-:Y:S05]  /*04f0*/  EXIT ;  /* 0x000000000000794d */ /* 0x000fea0003800000 */
.L_x_0:
[----:B------:R-:W-:-:S00]  /*0500*/  BRA `(.L_x_0) ;  /* 0xfffffffc00fc7947 */ /* 0x000fc0000383ffff */
[----:B------:R-:W-:-:S00]  /*0510*/  NOP ;  /* 0x0000000000007918 */ /* 0x000fc00000000000 */
        /* <DEDUP_REMOVED lines=14> */
.L_x_1:


//--------------------- .nv.shared.triton_per_fused_mean_25 --------------------------
	.section	.nv.shared.triton_per_fused_mean_25,"aw",@nobits
	.sectionflags	@""
	.align	16
	.zero		1024


//--------------------- .nv.constant0.triton_per_fused_mean_25 --------------------------
	.section	.nv.constant0.triton_per_fused_mean_25,"a",@progbits
	.sectionflags	@""
	.align	4
.nv.constant0.triton_per_fused_mean_25:
	.zero		552
